//
// Generated by NVIDIA NVVM Compiler
//
// Compiler Build ID: CL-36424714
// Cuda compilation tools, release 13.0, V13.0.88
// Based on NVVM 20.0.0
//

.version 9.0
.target sm_100
.address_size 64

	// .globl	_Z12mandelKernelffffffPii

.visible .entry _Z12mandelKernelffffffPii(
	.param .f32 _Z12mandelKernelffffffPii_param_0,
	.param .f32 _Z12mandelKernelffffffPii_param_1,
	.param .f32 _Z12mandelKernelffffffPii_param_2,
	.param .f32 _Z12mandelKernelffffffPii_param_3,
	.param .f32 _Z12mandelKernelffffffPii_param_4,
	.param .f32 _Z12mandelKernelffffffPii_param_5,
	.param .u64 .ptr .align 1 _Z12mandelKernelffffffPii_param_6,
	.param .u32 _Z12mandelKernelffffffPii_param_7
)
{
	.reg .pred 	%p<7>;
	.reg .b32 	%r<18>;
	.reg .b32 	%f<25>;
	.reg .b64 	%rd<5>;

	ld.param.f32 	%f12, [_Z12mandelKernelffffffPii_param_0];
	ld.param.f32 	%f13, [_Z12mandelKernelffffffPii_param_1];
	ld.param.f32 	%f14, [_Z12mandelKernelffffffPii_param_2];
	ld.param.f32 	%f17, [_Z12mandelKernelffffffPii_param_3];
	ld.param.f32 	%f15, [_Z12mandelKernelffffffPii_param_4];
	ld.param.f32 	%f16, [_Z12mandelKernelffffffPii_param_5];
	ld.param.u64 	%rd1, [_Z12mandelKernelffffffPii_param_6];
	ld.param.u32 	%r4, [_Z12mandelKernelffffffPii_param_7];
	mov.u32 	%r5, %ctaid.x;
	mov.u32 	%r6, %ntid.x;
	mov.u32 	%r7, %tid.x;
	mad.lo.s32 	%r8, %r5, %r6, %r7;
	mov.u32 	%r9, %ctaid.y;
	mov.u32 	%r10, %ntid.y;
	mov.u32 	%r11, %tid.y;
	mad.lo.s32 	%r12, %r9, %r10, %r11;
	cvt.rn.f32.s32 	%f1, %r8;
	setp.le.f32 	%p1, %f14, %f1;
	cvt.rn.f32.u32 	%f19, %r12;
	setp.le.f32 	%p2, %f17, %f19;
	or.pred  	%p3, %p1, %p2;
	@%p3 bra 	$L__BB0_6;
	fma.rn.f32 	%f3, %f15, %f1, %f12;
	fma.rn.f32 	%f4, %f16, %f19, %f13;
	fma.rn.f32 	%f5, %f14, %f19, %f1;
	setp.lt.s32 	%p4, %r4, 1;
	mov.b32 	%r17, 0;
	@%p4 bra 	$L__BB0_5;
	mov.b32 	%r16, 0;
	mov.f32 	%f23, %f4;
	mov.f32 	%f24, %f3;
$L__BB0_3:
	mul.f32 	%f8, %f24, %f24;
	mul.f32 	%f9, %f23, %f23;
	add.f32 	%f20, %f8, %f9;
	setp.gt.f32 	%p5, %f20, 0f40800000;
	mov.u32 	%r17, %r16;
	@%p5 bra 	$L__BB0_5;
	sub.f32 	%f21, %f8, %f9;
	add.f32 	%f22, %f24, %f24;
	add.f32 	%f24, %f3, %f21;
	fma.rn.f32 	%f23, %f22, %f23, %f4;
	add.s32 	%r16, %r16, 1;
	setp.ne.s32 	%p6, %r16, %r4;
	mov.u32 	%r17, %r4;
	@%p6 bra 	$L__BB0_3;
$L__BB0_5:
	cvt.rzi.s32.f32 	%r15, %f5;
	cvta.to.global.u64 	%rd2, %rd1;
	mul.wide.s32 	%rd3, %r15, 4;
	add.s64 	%rd4, %rd2, %rd3;
	st.global.u32 	[%rd4], %r17;
$L__BB0_6:
	ret;

}


// ===== COMPILED SASS (sm_100) =====

	.target	sm_100

	.elftype	@"ET_EXEC"


//--------------------- .note.nv.tkinfo           --------------------------
	.section	.note.nv.tkinfo,"",@"SHT_NOTE"
	.sectionflags	@"SHF_NOTE_NV_TKINFO"
	.tkinfo
        /*0018*/ 	.word	0x00000002
        /*0030*/ 	.string	""
        /*0030*/ 	.string	"ptxas"
        /*0030*/ 	.string	"Cuda compilation tools, release 13.0, V13.0.88"
        /*0030*/ 	.string	"Build cuda_13.0.r13.0/compiler.36424714_0"
        /*0030*/ 	.string	"-arch sm_100 -m 64 "



//--------------------- .note.nv.cuinfo           --------------------------
	.section	.note.nv.cuinfo,"",@"SHT_NOTE"
	.sectionflags	@"SHF_NOTE_NV_CUINFO"
        /*0018*/ 	.short	0x0002
        /*001a*/ 	.short	0x0064
        /*001c*/ 	.short	0x0082
	.zero		2


//--------------------- .nv.info                  --------------------------
	.section	.nv.info,"",@"SHT_CUDA_INFO"
	.align	4


	//----- nvinfo : EIATTR_REGCOUNT
	.align		4
        /*0000*/ 	.byte	0x04, 0x2f
        /*0002*/ 	.short	(.L_1 - .L_0)
	.align		4
.L_0:
        /*0004*/ 	.word	index@(_Z12mandelKernelffffffPii)
        /*0008*/ 	.word	0x0000000c


	//----- nvinfo : EIATTR_FRAME_SIZE
	.align		4
.L_1:
        /*000c*/ 	.byte	0x04, 0x11
        /*000e*/ 	.short	(.L_3 - .L_2)
	.align		4
.L_2:
        /*0010*/ 	.word	index@(_Z12mandelKernelffffffPii)
        /*0014*/ 	.word	0x00000000


	//----- nvinfo : EIATTR_MIN_STACK_SIZE
	.align		4
.L_3:
        /*0018*/ 	.byte	0x04, 0x12
        /*001a*/ 	.short	(.L_5 - .L_4)
	.align		4
.L_4:
        /*001c*/ 	.word	index@(_Z12mandelKernelffffffPii)
        /*0020*/ 	.word	0x00000000
.L_5:


//--------------------- .nv.compat                --------------------------
	.section	.nv.compat,"",@"SHT_CUDA_COMPAT_INFO"
	.align	4
        /*0000*/ 	.byte	0x02, 0x09, 0x00, 0x00, 0x02, 0x02, 0x01, 0x00, 0x02, 0x05, 0x05, 0x00, 0x03, 0x07, 0x01, 0x01
        /*0010*/ 	.byte	0x02, 0x03, 0x00, 0x00, 0x02, 0x06, 0x01, 0x00, 0x04, 0x0b, 0x08, 0x00, 0x01, 0x00, 0x00, 0x00
        /*0020*/ 	.byte	0x00, 0x00, 0x00, 0x00


//--------------------- .nv.info._Z12mandelKernelffffffPii --------------------------
	.section	.nv.info._Z12mandelKernelffffffPii,"",@"SHT_CUDA_INFO"
	.sectionflags	@""
	.align	4


	//----- nvinfo : EIATTR_CUDA_API_VERSION
	.align		4
        /*0000*/ 	.byte	0x04, 0x37
        /*0002*/ 	.short	(.L_7 - .L_6)
.L_6:
        /*0004*/ 	.word	0x00000082


	//----- nvinfo : EIATTR_KPARAM_INFO
	.align		4
.L_7:
        /*0008*/ 	.byte	0x04, 0x17
        /*000a*/ 	.short	(.L_9 - .L_8)
.L_8:
        /*000c*/ 	.word	0x00000000
        /*0010*/ 	.short	0x0007
        /*0012*/ 	.short	0x0020
        /*0014*/ 	.byte	0x00, 0xf0, 0x11, 0x00


	//----- nvinfo : EIATTR_KPARAM_INFO
	.align		4
.L_9:
        /*0018*/ 	.byte	0x04, 0x17
        /*001a*/ 	.short	(.L_11 - .L_10)
.L_10:
        /*001c*/ 	.word	0x00000000
        /*0020*/ 	.short	0x0006
        /*0022*/ 	.short	0x0018
        /*0024*/ 	.byte	0x00, 0xf5, 0x21, 0x00


	//----- nvinfo : EIATTR_KPARAM_INFO
	.align		4
.L_11:
        /*0028*/ 	.byte	0x04, 0x17
        /*002a*/ 	.short	(.L_13 - .L_12)
.L_12:
        /*002c*/ 	.word	0x00000000
        /*0030*/ 	.short	0x0005
        /*0032*/ 	.short	0x0014
        /*0034*/ 	.byte	0x00, 0xf0, 0x11, 0x00


	//----- nvinfo : EIATTR_KPARAM_INFO
	.align		4
.L_13:
        /*0038*/ 	.byte	0x04, 0x17
        /*003a*/ 	.short	(.L_15 - .L_14)
.L_14:
        /*003c*/ 	.word	0x00000000
        /*0040*/ 	.short	0x0004
        /*0042*/ 	.short	0x0010
        /*0044*/ 	.byte	0x00, 0xf0, 0x11, 0x00


	//----- nvinfo : EIATTR_KPARAM_INFO
	.align		4
.L_15:
        /*0048*/ 	.byte	0x04, 0x17
        /*004a*/ 	.short	(.L_17 - .L_16)
.L_16:
        /*004c*/ 	.word	0x00000000
        /*0050*/ 	.short	0x0003
        /*0052*/ 	.short	0x000c
        /*0054*/ 	.byte	0x00, 0xf0, 0x11, 0x00


	//----- nvinfo : EIATTR_KPARAM_INFO
	.align		4
.L_17:
        /*0058*/ 	.byte	0x04, 0x17
        /*005a*/ 	.short	(.L_19 - .L_18)
.L_18:
        /*005c*/ 	.word	0x00000000
        /*0060*/ 	.short	0x0002
        /*0062*/ 	.short	0x0008
        /*0064*/ 	.byte	0x00, 0xf0, 0x11, 0x00


	//----- nvinfo : EIATTR_KPARAM_INFO
	.align		4
.L_19:
        /*0068*/ 	.byte	0x04, 0x17
        /*006a*/ 	.short	(.L_21 - .L_20)
.L_20:
        /*006c*/ 	.word	0x00000000
        /*0070*/ 	.short	0x0001
        /*0072*/ 	.short	0x0004
        /*0074*/ 	.byte	0x00, 0xf0, 0x11, 0x00


	//----- nvinfo : EIATTR_KPARAM_INFO
	.align		4
.L_21:
        /*0078*/ 	.byte	0x04, 0x17
        /*007a*/ 	.short	(.L_23 - .L_22)
.L_22:
        /*007c*/ 	.word	0x00000000
        /*0080*/ 	.short	0x0000
        /*0082*/ 	.short	0x0000
        /*0084*/ 	.byte	0x00, 0xf0, 0x11, 0x00


	//----- nvinfo : EIATTR_SPARSE_MMA_MASK
	.align		4
.L_23:
        /*0088*/ 	.byte	0x03, 0x50
        /*008a*/ 	.short	0x0000


	//----- nvinfo : EIATTR_MAXREG_COUNT
	.align		4
        /*008c*/ 	.byte	0x03, 0x1b
        /*008e*/ 	.short	0x00ff


	//----- nvinfo : EIATTR_MERCURY_ISA_VERSION
	.align		4
        /*0090*/ 	.byte	0x03, 0x5f
        /*0092*/ 	.short	0x0101


	//----- nvinfo : EIATTR_VRC_CTA_INIT_COUNT
	.align		4
        /*0094*/ 	.byte	0x02, 0x4a
	.zero		1
	.zero		1


	//----- nvinfo : EIATTR_EXIT_INSTR_OFFSETS
	.align		4
        /*0098*/ 	.byte	0x04, 0x1c
        /*009a*/ 	.short	(.L_25 - .L_24)


	//   ....[0]....
.L_24:
        /*009c*/ 	.word	0x000000e0


	//   ....[1]....
        /*00a0*/ 	.word	0x00000310


	//----- nvinfo : EIATTR_CRS_STACK_SIZE
	.align		4
.L_25:
        /*00a4*/ 	.byte	0x04, 0x1e
        /*00a6*/ 	.short	(.L_27 - .L_26)
.L_26:
        /*00a8*/ 	.word	0x00000000


	//----- nvinfo : EIATTR_CBANK_PARAM_SIZE
	.align		4
.L_27:
        /*00ac*/ 	.byte	0x03, 0x19
        /*00ae*/ 	.short	0x0024


	//----- nvinfo : EIATTR_PARAM_CBANK
	.align		4
        /*00b0*/ 	.byte	0x04, 0x0a
        /*00b2*/ 	.short	(.L_29 - .L_28)
	.align		4
.L_28:
        /*00b4*/ 	.word	index@(.nv.constant0._Z12mandelKernelffffffPii)
        /*00b8*/ 	.short	0x0380
        /*00ba*/ 	.short	0x0024


	//----- nvinfo : EIATTR_SW_WAR
	.align		4
.L_29:
        /*00bc*/ 	.byte	0x04, 0x36
        /*00be*/ 	.short	(.L_31 - .L_30)
.L_30:
        /*00c0*/ 	.word	0x00000008
.L_31:


//--------------------- .nv.callgraph             --------------------------
	.section	.nv.callgraph,"",@"SHT_CUDA_CALLGRAPH"
	.align	4
	.sectionentsize	8
	.align		4
        /*0000*/ 	.word	0x00000000
	.align		4
        /*0004*/ 	.word	0xffffffff
	.align		4
        /*0008*/ 	.word	0x00000000
	.align		4
        /*000c*/ 	.word	0xfffffffe
	.align		4
        /*0010*/ 	.word	0x00000000
	.align		4
        /*0014*/ 	.word	0xfffffffd
	.align		4
        /*0018*/ 	.word	0x00000000
	.align		4
        /*001c*/ 	.word	0xfffffffc


//--------------------- .text._Z12mandelKernelffffffPii --------------------------
	.section	.text._Z12mandelKernelffffffPii,"ax",@progbits
	.align	128
        .global         _Z12mandelKernelffffffPii
        .type           _Z12mandelKernelffffffPii,@function
        .size           _Z12mandelKernelffffffPii,(.L_x_4 - _Z12mandelKernelffffffPii)
        .other          _Z12mandelKernelffffffPii,@"STO_CUDA_ENTRY STV_DEFAULT"
_Z12mandelKernelffffffPii:
.text._Z12mandelKernelffffffPii:
[----:B------:R-:W-:Y:S01]  /*0000*/  LDC R1, c[0x0][0x37c] ;  /* 0x0000df00ff017b82 */ /* 0x000fe20000000800 */
[----:B------:R-:W0:Y:S07]  /*0010*/  S2R R5, SR_TID.Y ;  /* 0x0000000000057919 */ /* 0x000e2e0000002200 */
[----:B------:R-:W1:Y:S01]  /*0020*/  LDC R0, c[0x0][0x360] ;  /* 0x0000d800ff007b82 */ /* 0x000e620000000800 */
[----:B------:R-:W2:Y:S01]  /*0030*/  LDCU.64 UR6, c[0x0][0x388] ;  /* 0x00007100ff0677ac */ /* 0x000ea20008000a00 */
[----:B------:R-:W1:Y:S06]  /*0040*/  S2R R3, SR_TID.X ;  /* 0x0000000000037919 */ /* 0x000e6c0000002100 */
[----:B------:R-:W0:Y:S08]  /*0050*/  S2UR UR5, SR_CTAID.Y ;  /* 0x00000000000579c3 */ /* 0x000e300000002600 */
[----:B------:R-:W0:Y:S08]  /*0060*/  LDC R2, c[0x0][0x364] ;  /* 0x0000d900ff027b82 */ /* 0x000e300000000800 */
[----:B------:R-:W1:Y:S01]  /*0070*/  S2UR UR4, SR_CTAID.X ;  /* 0x00000000000479c3 */ /* 0x000e620000002500 */
[----:B0-----:R-:W-:-:S05]  /*0080*/  IMAD R2, R2, UR5, R5 ;  /* 0x0000000502027c24 */ /* 0x001fca000f8e0205 */
[----:B------:R-:W-:Y:S01]  /*0090*/  I2FP.F32.U32 R2, R2 ;  /* 0x0000000200027245 */ /* 0x000fe20000201000 */
[----:B-1----:R-:W-:-:S03]  /*00a0*/  IMAD R0, R0, UR4, R3 ;  /* 0x0000000400007c24 */ /* 0x002fc6000f8e0203 */
[----:B--2---:R-:W-:Y:S02]  /*00b0*/  FSETP.GE.AND P0, PT, R2, UR7, PT ;  /* 0x0000000702007c0b */ /* 0x004fe4000bf06000 */
[----:B------:R-:W-:-:S04]  /*00c0*/  I2FP.F32.S32 R3, R0 ;  /* 0x0000000000037245 */ /* 0x000fc80000201400 */
[----:B------:R-:W-:-:S13]  /*00d0*/  FSETP.GE.OR P0, PT, R3, UR6, P0 ;  /* 0x0000000603007c0b */ /* 0x000fda0008706400 */
[----:B------:R-:W-:Y:S05]  /*00e0*/  @P0 EXIT ;  /* 0x000000000000094d */ /* 0x000fea0003800000 */
[----:B------:R-:W0:Y:S01]  /*00f0*/  LDC.64 R4, c[0x0][0x380] ;  /* 0x0000e000ff047b82 */ /* 0x000e220000000a00 */
[----:B------:R-:W1:Y:S01]  /*0100*/  LDCU UR7, c[0x0][0x3a0] ;  /* 0x00007400ff0777ac */ /* 0x000e620008000800 */
[----:B------:R-:W0:Y:S01]  /*0110*/  LDCU.64 UR8, c[0x0][0x390] ;  /* 0x00007200ff0877ac */ /* 0x000e220008000a00 */
[----:B------:R-:W2:Y:S01]  /*0120*/  LDCU.64 UR4, c[0x0][0x358] ;  /* 0x00006b00ff0477ac */ /* 0x000ea20008000a00 */
[----:B-1----:R-:W-:Y:S01]  /*0130*/  UISETP.GE.AND UP0, UPT, UR7, 0x1, UPT ;  /* 0x000000010700788c */ /* 0x002fe2000bf06270 */
[----:B0-----:R-:W-:Y:S01]  /*0140*/  FFMA R0, R3, UR8, R4 ;  /* 0x0000000803007c23 */ /* 0x001fe20008000004 */
[C---:B------:R-:W-:Y:S01]  /*0150*/  FFMA R4, R2.reuse, UR6, R3 ;  /* 0x0000000602047c23 */ /* 0x040fe20008000003 */
[----:B------:R-:W-:Y:S01]  /*0160*/  FFMA R2, R2, UR9, R5 ;  /* 0x0000000902027c23 */ /* 0x000fe20008000005 */
[----:B------:R-:W-:-:S05]  /*0170*/  HFMA2 R5, -RZ, RZ, 0, 0 ;  /* 0x00000000ff057431 */ /* 0x000fca00000001ff */
[----:B--2---:R-:W-:Y:S05]  /*0180*/  BRA.U !UP0, `(.L_x_0) ;  /* 0x0000000108507547 */ /* 0x004fea000b800000 */
[----:B------:R-:W-:Y:S01]  /*0190*/  BSSY.RECONVERGENT B0, `(.L_x_0) ;  /* 0x0000013000007945 */ /* 0x000fe20003800200 */
[----:B------:R-:W-:Y:S01]  /*01a0*/  MOV R5, RZ ;  /* 0x000000ff00057202 */ /* 0x000fe20000000f00 */
[----:B------:R-:W0:Y:S01]  /*01b0*/  LDCU UR6, c[0x0][0x3a0] ;  /* 0x00007400ff0677ac */ /* 0x000e220008000800 */
[----:B------:R-:W-:Y:S02]  /*01c0*/  MOV R3, R2 ;  /* 0x0000000200037202 */ /* 0x000fe40000000f00 */
[----:B------:R-:W-:Y:S01]  /*01d0*/  MOV R6, R0 ;  /* 0x0000000000067202 */ /* 0x000fe20000000f00 */
[----:B------:R-:W1:Y:S06]  /*01e0*/  LDCU UR7, c[0x0][0x3a0] ;  /* 0x00007400ff0777ac */ /* 0x000e6c0008000800 */
.L_x_2:
[----:B------:R-:W-:Y:S01]  /*01f0*/  FMUL R7, R6, R6 ;  /* 0x0000000606077220 */ /* 0x000fe20000400000 */
[----:B------:R-:W-:-:S04]  /*0200*/  FMUL R8, R3, R3 ;  /* 0x0000000303087220 */ /* 0x000fc80000400000 */
[----:B------:R-:W-:-:S05]  /*0210*/  FADD R9, R7, R8 ;  /* 0x0000000807097221 */ /* 0x000fca0000000000 */
[----:B------:R-:W-:-:S13]  /*0220*/  FSETP.GT.AND P0, PT, R9, 4, PT ;  /* 0x408000000900780b */ /* 0x000fda0003f04000 */
[----:B------:R-:W-:Y:S05]  /*0230*/  @P0 BRA `(.L_x_1) ;  /* 0x0000000000200947 */ /* 0x000fea0003800000 */
[----:B------:R-:W-:Y:S01]  /*0240*/  IADD3 R5, PT, PT, R5, 0x1, RZ ;  /* 0x0000000105057810 */ /* 0x000fe20007ffe0ff */
[----:B------:R-:W-:Y:S01]  /*0250*/  FADD R9, R6, R6 ;  /* 0x0000000606097221 */ /* 0x000fe20000000000 */
[----:B------:R-:W-:Y:S02]  /*0260*/  FADD R7, R7, -R8 ;  /* 0x8000000807077221 */ /* 0x000fe40000000000 */
[----:B-1----:R-:W-:Y:S01]  /*0270*/  ISETP.NE.AND P0, PT, R5, UR7, PT ;  /* 0x0000000705007c0c */ /* 0x002fe2000bf05270 */
[----:B------:R-:W-:Y:S01]  /*0280*/  FFMA R3, R9, R3, R2 ;  /* 0x0000000309037223 */ /* 0x000fe20000000002 */
[----:B------:R-:W-:-:S11]  /*0290*/  FADD R6, R0, R7 ;  /* 0x0000000700067221 */ /* 0x000fd60000000000 */
[----:B------:R-:W-:Y:S05]  /*02a0*/  @P0 BRA `(.L_x_2) ;  /* 0xfffffffc00d00947 */ /* 0x000fea000383ffff */
[----:B0-----:R-:W-:-:S07]  /*02b0*/  MOV R5, UR6 ;  /* 0x0000000600057c02 */ /* 0x001fce0008000f00 */
.L_x_1:
[----:B01----:R-:W-:Y:S05]  /*02c0*/  BSYNC.RECONVERGENT B0 ;  /* 0x0000000000007941 */ /* 0x003fea0003800200 */
.L_x_0:
[----:B------:R-:W0:Y:S01]  /*02d0*/  LDC.64 R2, c[0x0][0x398] ;  /* 0x0000e600ff027b82 */ /* 0x000e220000000a00 */
[----:B------:R-:W0:Y:S02]  /*02e0*/  F2I.TRUNC.NTZ R7, R4 ;  /* 0x0000000400077305 */ /* 0x000e24000020f100 */
[----:B0-----:R-:W-:-:S05]  /*02f0*/  IMAD.WIDE R2, R7, 0x4, R2 ;  /* 0x0000000407027825 */ /* 0x001fca00078e0202 */
[----:B------:R-:W-:Y:S01]  /*0300*/  STG.E desc[UR4][R2.64], R5 ;  /* 0x0000000502007986 */ /* 0x000fe2000c101904 */
[----:B------:R-:W-:Y:S05]  /*0310*/  EXIT ;  /* 0x000000000000794d */ /* 0x000fea0003800000 */
.L_x_3:
[----:B------:R-:W-:-:S00]  /*0320*/  BRA `(.L_x_3) ;  /* 0xfffffffc00fc7947 */ /* 0x000fc0000383ffff */
[----:B------:R-:W-:-:S00]  /*0330*/  NOP ;  /* 0x0000000000007918 */ /* 0x000fc00000000000 */
        /* <DEDUP_REMOVED lines=12> */
.L_x_4:


//--------------------- .nv.shared.reserved.0     --------------------------
	.section	.nv.shared.reserved.0,"aw",@nobits
	.weak		__nv_reservedSMEM_offset_0_alias
	.size		__nv_reservedSMEM_offset_0_alias, 0, 64
	.other		__nv_reservedSMEM_offset_0_alias,@"STO_CUDA_RESERVED_SHARED STV_DEFAULT"
__nv_reservedSMEM_offset_0_alias:
	.zero		0
	.zero		64


//--------------------- .nv.constant0._Z12mandelKernelffffffPii --------------------------
	.section	.nv.constant0._Z12mandelKernelffffffPii,"a",@progbits
	.sectionflags	@""
	.align	4
.nv.constant0._Z12mandelKernelffffffPii:
	.zero		932


//--------------------- SYMBOLS --------------------------

	.type		.nv.reservedSmem.offset0,@object
	.size		.nv.reservedSmem.offset0,0x4
